//
// Generated by NVIDIA NVVM Compiler
//
// Compiler Build ID: CL-36424714
// Cuda compilation tools, release 13.0, V13.0.88
// Based on NVVM 20.0.0
//

.version 9.0
.target sm_100
.address_size 64

	// .globl	_Z6reducePiiS_
.extern .func  (.param .b32 func_retval0) vprintf
(
	.param .b64 vprintf_param_0,
	.param .b64 vprintf_param_1
)
;
.global .align 4 .b8 precalc_xorwow_matrix[102400];
.global .align 4 .b8 precalc_xorwow_offset_matrix[102400];
.global .align 4 .b8 mrg32k3aM1[2304];
.global .align 4 .b8 mrg32k3aM2[2304];
.global .align 4 .b8 mrg32k3aM1SubSeq[2016];
.global .align 4 .b8 mrg32k3aM2SubSeq[2016];
.global .align 4 .b8 mrg32k3aM1Seq[2304];
.global .align 4 .b8 mrg32k3aM2Seq[2304];
.const .align 8 .b8 __cr_lgamma_table[72];
.global .align 1 .b8 $str[27] = {70, 111, 117, 110, 100, 32, 37, 100, 32, 111, 110, 32, 37, 100, 32, 112, 111, 115, 105, 116, 105, 111, 110, 32, 37, 100};

.visible .entry _Z6reducePiiS_(
	.param .u64 .ptr .align 1 _Z6reducePiiS__param_0,
	.param .u32 _Z6reducePiiS__param_1,
	.param .u64 .ptr .align 1 _Z6reducePiiS__param_2
)
{
	.local .align 8 .b8 	__local_depot0[16];
	.reg .b64 	%SP;
	.reg .b64 	%SPL;
	.reg .pred 	%p<2>;
	.reg .b32 	%r<10>;
	.reg .b64 	%rd<11>;

	mov.u64 	%SPL, __local_depot0;
	cvta.local.u64 	%SP, %SPL;
	ld.param.u64 	%rd2, [_Z6reducePiiS__param_0];
	ld.param.u32 	%r2, [_Z6reducePiiS__param_1];
	ld.param.u64 	%rd1, [_Z6reducePiiS__param_2];
	cvta.to.global.u64 	%rd3, %rd2;
	mov.u32 	%r3, %ctaid.x;
	mov.u32 	%r4, %ntid.x;
	mov.u32 	%r5, %tid.x;
	mad.lo.s32 	%r1, %r3, %r4, %r5;
	bar.sync 	0;
	mul.wide.s32 	%rd4, %r1, 4;
	add.s64 	%rd5, %rd3, %rd4;
	ld.global.u32 	%r6, [%rd5];
	setp.ne.s32 	%p1, %r6, %r2;
	@%p1 bra 	$L__BB0_2;
	add.u64 	%rd6, %SP, 0;
	add.u64 	%rd7, %SPL, 0;
	cvta.to.global.u64 	%rd8, %rd1;
	ld.global.u32 	%r7, [%rd8];
	st.local.v2.u32 	[%rd7], {%r2, %r1};
	st.local.u32 	[%rd7+8], %r7;
	mov.u64 	%rd9, $str;
	cvta.global.u64 	%rd10, %rd9;
	{ // callseq 0, 0
	.param .b64 param0;
	st.param.b64 	[param0], %rd10;
	.param .b64 param1;
	st.param.b64 	[param1], %rd6;
	.param .b32 retval0;
	call.uni (retval0), 
	vprintf, 
	(
	param0, 
	param1
	);
	ld.param.b32 	%r8, [retval0];
	} // callseq 0
	st.global.u32 	[%rd8], %r1;
$L__BB0_2:
	ret;

}


// ===== COMPILED SASS (sm_100) =====

	.target	sm_100

	.elftype	@"ET_EXEC"


//--------------------- .note.nv.tkinfo           --------------------------
	.section	.note.nv.tkinfo,"",@"SHT_NOTE"
	.sectionflags	@"SHF_NOTE_NV_TKINFO"
	.tkinfo
        /*0018*/ 	.word	0x00000002
        /*0030*/ 	.string	""
        /*0030*/ 	.string	"ptxas"
        /*0030*/ 	.string	"Cuda compilation tools, release 13.0, V13.0.88"
        /*0030*/ 	.string	"Build cuda_13.0.r13.0/compiler.36424714_0"
        /*0030*/ 	.string	"-arch sm_100 -m 64 "



//--------------------- .note.nv.cuinfo           --------------------------
	.section	.note.nv.cuinfo,"",@"SHT_NOTE"
	.sectionflags	@"SHF_NOTE_NV_CUINFO"
        /*0018*/ 	.short	0x0002
        /*001a*/ 	.short	0x0064
        /*001c*/ 	.short	0x0082
	.zero		2


//--------------------- .nv.info                  --------------------------
	.section	.nv.info,"",@"SHT_CUDA_INFO"
	.align	4


	//----- nvinfo : EIATTR_REGCOUNT
	.align		4
        /*0000*/ 	.byte	0x04, 0x2f
        /*0002*/ 	.short	(.L_11 - .L_10)
	.align		4
.L_10:
        /*0004*/ 	.word	index@(_Z6reducePiiS_)
        /*0008*/ 	.word	0x00000018


	//----- nvinfo : EIATTR_FRAME_SIZE
	.align		4
.L_11:
        /*000c*/ 	.byte	0x04, 0x11
        /*000e*/ 	.short	(.L_13 - .L_12)
	.align		4
.L_12:
        /*0010*/ 	.word	index@(_Z6reducePiiS_)
        /*0014*/ 	.word	0x00000010


	//----- nvinfo : EIATTR_MIN_STACK_SIZE
	.align		4
.L_13:
        /*0018*/ 	.byte	0x04, 0x12
        /*001a*/ 	.short	(.L_15 - .L_14)
	.align		4
.L_14:
        /*001c*/ 	.word	index@(_Z6reducePiiS_)
        /*0020*/ 	.word	0x00000010
.L_15:


//--------------------- .nv.compat                --------------------------
	.section	.nv.compat,"",@"SHT_CUDA_COMPAT_INFO"
	.align	4
        /*0000*/ 	.byte	0x02, 0x09, 0x00, 0x00, 0x02, 0x02, 0x01, 0x00, 0x02, 0x05, 0x05, 0x00, 0x03, 0x07, 0x01, 0x01
        /*0010*/ 	.byte	0x02, 0x03, 0x00, 0x00, 0x02, 0x06, 0x01, 0x00, 0x04, 0x0b, 0x08, 0x00, 0x09, 0x00, 0x00, 0x00
        /*0020*/ 	.byte	0x00, 0x00, 0x00, 0x00


//--------------------- .nv.info._Z6reducePiiS_   --------------------------
	.section	.nv.info._Z6reducePiiS_,"",@"SHT_CUDA_INFO"
	.sectionflags	@""
	.align	4


	//----- nvinfo : EIATTR_CUDA_API_VERSION
	.align		4
        /*0000*/ 	.byte	0x04, 0x37
        /*0002*/ 	.short	(.L_17 - .L_16)
.L_16:
        /*0004*/ 	.word	0x00000082


	//----- nvinfo : EIATTR_KPARAM_INFO
	.align		4
.L_17:
        /*0008*/ 	.byte	0x04, 0x17
        /*000a*/ 	.short	(.L_19 - .L_18)
.L_18:
        /*000c*/ 	.word	0x00000000
        /*0010*/ 	.short	0x0002
        /*0012*/ 	.short	0x0010
        /*0014*/ 	.byte	0x00, 0xf5, 0x21, 0x00


	//----- nvinfo : EIATTR_KPARAM_INFO
	.align		4
.L_19:
        /*0018*/ 	.byte	0x04, 0x17
        /*001a*/ 	.short	(.L_21 - .L_20)
.L_20:
        /*001c*/ 	.word	0x00000000
        /*0020*/ 	.short	0x0001
        /*0022*/ 	.short	0x0008
        /*0024*/ 	.byte	0x00, 0xf0, 0x11, 0x00


	//----- nvinfo : EIATTR_KPARAM_INFO
	.align		4
.L_21:
        /*0028*/ 	.byte	0x04, 0x17
        /*002a*/ 	.short	(.L_23 - .L_22)
.L_22:
        /*002c*/ 	.word	0x00000000
        /*0030*/ 	.short	0x0000
        /*0032*/ 	.short	0x0000
        /*0034*/ 	.byte	0x00, 0xf5, 0x21, 0x00


	//----- nvinfo : EIATTR_SPARSE_MMA_MASK
	.align		4
.L_23:
        /*0038*/ 	.byte	0x03, 0x50
        /*003a*/ 	.short	0x0000


	//----- nvinfo : EIATTR_MAXREG_COUNT
	.align		4
        /*003c*/ 	.byte	0x03, 0x1b
        /*003e*/ 	.short	0x00ff


	//----- nvinfo : EIATTR_NUM_BARRIERS
	.align		4
        /*0040*/ 	.byte	0x02, 0x4c
        /*0042*/ 	.byte	0x01
	.zero		1


	//----- nvinfo : EIATTR_EXTERNS
	.align		4
        /*0044*/ 	.byte	0x04, 0x0f
        /*0046*/ 	.short	(.L_25 - .L_24)


	//   ....[0]....
	.align		4
.L_24:
        /*0048*/ 	.word	index@(vprintf)


	//----- nvinfo : EIATTR_MERCURY_ISA_VERSION
	.align		4
.L_25:
        /*004c*/ 	.byte	0x03, 0x5f
        /*004e*/ 	.short	0x0101


	//----- nvinfo : EIATTR_VRC_CTA_INIT_COUNT
	.align		4
        /*0050*/ 	.byte	0x02, 0x4a
	.zero		1
	.zero		1


	//----- nvinfo : EIATTR_SYSCALL_OFFSETS
	.align		4
        /*0054*/ 	.byte	0x04, 0x46
        /*0056*/ 	.short	(.L_27 - .L_26)


	//   ....[0]....
.L_26:
        /*0058*/ 	.word	0x000001c0


	//----- nvinfo : EIATTR_EXIT_INSTR_OFFSETS
	.align		4
.L_27:
        /*005c*/ 	.byte	0x04, 0x1c
        /*005e*/ 	.short	(.L_29 - .L_28)


	//   ....[0]....
.L_28:
        /*0060*/ 	.word	0x00000110


	//   ....[1]....
        /*0064*/ 	.word	0x000001f0


	//----- nvinfo : EIATTR_CRS_STACK_SIZE
	.align		4
.L_29:
        /*0068*/ 	.byte	0x04, 0x1e
        /*006a*/ 	.short	(.L_31 - .L_30)
.L_30:
        /*006c*/ 	.word	0x00000000


	//----- nvinfo : EIATTR_CBANK_PARAM_SIZE
	.align		4
.L_31:
        /*0070*/ 	.byte	0x03, 0x19
        /*0072*/ 	.short	0x0018


	//----- nvinfo : EIATTR_PARAM_CBANK
	.align		4
        /*0074*/ 	.byte	0x04, 0x0a
        /*0076*/ 	.short	(.L_33 - .L_32)
	.align		4
.L_32:
        /*0078*/ 	.word	index@(.nv.constant0._Z6reducePiiS_)
        /*007c*/ 	.short	0x0380
        /*007e*/ 	.short	0x0018


	//----- nvinfo : EIATTR_SW_WAR
	.align		4
.L_33:
        /*0080*/ 	.byte	0x04, 0x36
        /*0082*/ 	.short	(.L_35 - .L_34)
.L_34:
        /*0084*/ 	.word	0x00000008
.L_35:


//--------------------- .nv.callgraph             --------------------------
	.section	.nv.callgraph,"",@"SHT_CUDA_CALLGRAPH"
	.align	4
	.sectionentsize	8
	.align		4
        /*0000*/ 	.word	0x00000000
	.align		4
        /*0004*/ 	.word	0xffffffff
	.align		4
        /*0008*/ 	.word	index@(_Z6reducePiiS_)
	.align		4
        /*000c*/ 	.word	index@(vprintf)
	.align		4
        /*0010*/ 	.word	0x00000000
	.align		4
        /*0014*/ 	.word	0xfffffffe
	.align		4
        /*0018*/ 	.word	0x00000000
	.align		4
        /*001c*/ 	.word	0xfffffffd
	.align		4
        /*0020*/ 	.word	0x00000000
	.align		4
        /*0024*/ 	.word	0xfffffffc


//--------------------- .nv.constant4             --------------------------
	.section	.nv.constant4,"a",@progbits
	.align	8
	.align		8
.nv.constant4:
        /*0000*/ 	.dword	vprintf
	.align		8
        /*0008*/ 	.dword	precalc_xorwow_matrix
	.align		8
        /*0010*/ 	.dword	precalc_xorwow_offset_matrix
	.align		8
        /*0018*/ 	.dword	mrg32k3aM1
	.align		8
        /*0020*/ 	.dword	mrg32k3aM2
	.align		8
        /*0028*/ 	.dword	mrg32k3aM1SubSeq
	.align		8
        /*0030*/ 	.dword	mrg32k3aM2SubSeq
	.align		8
        /*0038*/ 	.dword	mrg32k3aM1Seq
	.align		8
        /*0040*/ 	.dword	mrg32k3aM2Seq
	.align		8
        /*0048*/ 	.dword	$str


//--------------------- .nv.constant3             --------------------------
	.section	.nv.constant3,"a",@progbits
	.align	8
.nv.constant3:
	.type		__cr_lgamma_table,@object
	.size		__cr_lgamma_table,(.L_8 - __cr_lgamma_table)
__cr_lgamma_table:
        /*0000*/ 	.byte	0x00, 0x00, 0x00, 0x00, 0x00, 0x00, 0x00, 0x00, 0x00, 0x00, 0x00, 0x00, 0x00, 0x00, 0x00, 0x00
        /*0010*/ 	.byte	0xef, 0x39, 0xfa, 0xfe, 0x42, 0x2e, 0xe6, 0x3f, 0x02, 0x20, 0x2a, 0xfa, 0x0b, 0xab, 0xfc, 0x3f
        /*0020*/ 	.byte	0xf9, 0x2c, 0x92, 0x7c, 0xa7, 0x6c, 0x09, 0x40, 0xc9, 0x79, 0x44, 0x3c, 0x64, 0x26, 0x13, 0x40
        /*0030*/ 	.byte	0xca, 0x01, 0xcf, 0x3a, 0x27, 0x51, 0x1a, 0x40, 0x30, 0xcc, 0x2d, 0xf3, 0xe1, 0x0c, 0x21, 0x40
        /*0040*/ 	.byte	0x0d, 0xb7, 0xfc, 0x82, 0x8e, 0x35, 0x25, 0x40
.L_8:


//--------------------- .text._Z6reducePiiS_      --------------------------
	.section	.text._Z6reducePiiS_,"ax",@progbits
	.align	128
        .global         _Z6reducePiiS_
        .type           _Z6reducePiiS_,@function
        .size           _Z6reducePiiS_,(.L_x_2 - _Z6reducePiiS_)
        .other          _Z6reducePiiS_,@"STO_CUDA_ENTRY STV_DEFAULT"
_Z6reducePiiS_:
.text._Z6reducePiiS_:
[----:B------:R-:W0:Y:S01]  /*0000*/  LDC R1, c[0x0][0x37c] ;  /* 0x0000df00ff017b82 */ /* 0x000e220000000800 */
[----:B------:R-:W1:Y:S01]  /*0010*/  S2R R0, SR_TID.X ;  /* 0x0000000000007919 */ /* 0x000e620000002100 */
[----:B------:R-:W2:Y:S06]  /*0020*/  LDCU UR5, c[0x0][0x2fc] ;  /* 0x00005f80ff0577ac */ /* 0x000eac0008000800 */
[----:B------:R-:W1:Y:S01]  /*0030*/  S2UR UR4, SR_CTAID.X ;  /* 0x00000000000479c3 */ /* 0x000e620000002500 */
[----:B0-----:R-:W-:-:S07]  /*0040*/  VIADD R1, R1, 0xfffffff0 ;  /* 0xfffffff001017836 */ /* 0x001fce0000000000 */
[----:B------:R-:W-:Y:S08]  /*0050*/  BAR.SYNC.DEFER_BLOCKING 0x0 ;  /* 0x0000000000007b1d */ /* 0x000ff00000010000 */
[----:B------:R-:W1:Y:S01]  /*0060*/  LDC R17, c[0x0][0x360] ;  /* 0x0000d800ff117b82 */ /* 0x000e620000000800 */
[----:B------:R-:W0:Y:S07]  /*0070*/  LDCU.64 UR36, c[0x0][0x358] ;  /* 0x00006b00ff2477ac */ /* 0x000e2e0008000a00 */
[----:B------:R-:W3:Y:S08]  /*0080*/  LDC.64 R2, c[0x0][0x380] ;  /* 0x0000e000ff027b82 */ /* 0x000ef00000000a00 */
[----:B------:R-:W4:Y:S01]  /*0090*/  LDC R16, c[0x0][0x388] ;  /* 0x0000e200ff107b82 */ /* 0x000f220000000800 */
[----:B-1----:R-:W-:-:S04]  /*00a0*/  IMAD R17, R17, UR4, R0 ;  /* 0x0000000411117c24 */ /* 0x002fc8000f8e0200 */
[----:B---3--:R-:W-:-:S06]  /*00b0*/  IMAD.WIDE R2, R17, 0x4, R2 ;  /* 0x0000000411027825 */ /* 0x008fcc00078e0202 */
[----:B0-----:R-:W4:Y:S01]  /*00c0*/  LDG.E R3, desc[UR36][R2.64] ;  /* 0x0000002402037981 */ /* 0x001f22000c1e1900 */
[----:B------:R-:W0:Y:S02]  /*00d0*/  LDCU UR4, c[0x0][0x2f8] ;  /* 0x00005f00ff0477ac */ /* 0x000e240008000800 */
[----:B0-----:R-:W-:-:S05]  /*00e0*/  IADD3 R6, P1, PT, R1, UR4, RZ ;  /* 0x0000000401067c10 */ /* 0x001fca000ff3e0ff */
[----:B--2---:R-:W-:Y:S01]  /*00f0*/  IMAD.X R7, RZ, RZ, UR5, P1 ;  /* 0x00000005ff077e24 */ /* 0x004fe200088e06ff */
[----:B----4-:R-:W-:-:S13]  /*0100*/  ISETP.NE.AND P0, PT, R3, R16, PT ;  /* 0x000000100300720c */ /* 0x010fda0003f05270 */
[----:B------:R-:W-:Y:S05]  /*0110*/  @P0 EXIT ;  /* 0x000000000000094d */ /* 0x000fea0003800000 */
[----:B------:R-:W0:Y:S01]  /*0120*/  LDC.64 R2, c[0x0][0x390] ;  /* 0x0000e400ff027b82 */ /* 0x000e220000000a00 */
[----:B------:R-:W-:Y:S01]  /*0130*/  MOV R0, 0x0 ;  /* 0x0000000000007802 */ /* 0x000fe20000000f00 */
[----:B------:R-:W1:Y:S01]  /*0140*/  LDCU.64 UR4, c[0x4][0x48] ;  /* 0x01000900ff0477ac */ /* 0x000e620008000a00 */
[----:B0-----:R-:W2:Y:S05]  /*0150*/  LDG.E R2, desc[UR36][R2.64] ;  /* 0x0000002402027981 */ /* 0x001eaa000c1e1900 */
[----:B------:R0:W3:Y:S01]  /*0160*/  LDC.64 R8, c[0x4][R0] ;  /* 0x0100000000087b82 */ /* 0x0000e20000000a00 */
[----:B-1----:R-:W-:Y:S01]  /*0170*/  MOV R4, UR4 ;  /* 0x0000000400047c02 */ /* 0x002fe20008000f00 */
[----:B------:R-:W-:Y:S01]  /*0180*/  IMAD.U32 R5, RZ, RZ, UR5 ;  /* 0x00000005ff057e24 */ /* 0x000fe2000f8e00ff */
[----:B------:R0:W-:Y:S04]  /*0190*/  STL.64 [R1], R16 ;  /* 0x0000001001007387 */ /* 0x0001e80000100a00 */
[----:B--23--:R0:W-:Y:S02]  /*01a0*/  STL [R1+0x8], R2 ;  /* 0x0000080201007387 */ /* 0x00c1e40000100800 */
[----:B------:R-:W-:-:S07]  /*01b0*/  LEPC R20, `(.L_x_0) ;  /* 0x000000001014794e */ /* 0x000fce0000000000 */
[----:B0-----:R-:W-:Y:S05]  /*01c0*/  CALL.ABS.NOINC R8 ;  /* 0x0000000008007343 */ /* 0x001fea0003c00000 */
.L_x_0:
[----:B------:R-:W0:Y:S02]  /*01d0*/  LDC.64 R2, c[0x0][0x390] ;  /* 0x0000e400ff027b82 */ /* 0x000e240000000a00 */
[----:B0-----:R-:W-:Y:S01]  /*01e0*/  STG.E desc[UR36][R2.64], R17 ;  /* 0x0000001102007986 */ /* 0x001fe2000c101924 */
[----:B------:R-:W-:Y:S05]  /*01f0*/  EXIT ;  /* 0x000000000000794d */ /* 0x000fea0003800000 */
.L_x_1:
[----:B------:R-:W-:-:S00]  /*0200*/  BRA `(.L_x_1) ;  /* 0xfffffffc00fc7947 */ /* 0x000fc0000383ffff */
[----:B------:R-:W-:-:S00]  /*0210*/  NOP ;  /* 0x0000000000007918 */ /* 0x000fc00000000000 */
        /* <DEDUP_REMOVED lines=14> */
.L_x_2:


//--------------------- .nv.global.init           --------------------------
	.section	.nv.global.init,"aw",@progbits
	.align	4
.nv.global.init:
	.type		mrg32k3aM1SubSeq,@object
	.size		mrg32k3aM1SubSeq,(mrg32k3aM2SubSeq - mrg32k3aM1SubSeq)
mrg32k3aM1SubSeq:
        /*0000*/ 	.byte	0x0b, 0xcc, 0xee, 0x04, 0x73, 0x29, 0x8b, 0x6f, 0xf6, 0x53, 0x03, 0xf6, 0x23, 0xf6, 0xea, 0xda
        /* <DEDUP_REMOVED lines=125> */
	.type		mrg32k3aM2SubSeq,@object
	.size		mrg32k3aM2SubSeq,(mrg32k3aM1 - mrg32k3aM2SubSeq)
mrg32k3aM2SubSeq:
        /* <DEDUP_REMOVED lines=126> */
	.type		mrg32k3aM1,@object
	.size		mrg32k3aM1,(mrg32k3aM1Seq - mrg32k3aM1)
mrg32k3aM1:
        /* <DEDUP_REMOVED lines=144> */
	.type		mrg32k3aM1Seq,@object
	.size		mrg32k3aM1Seq,(mrg32k3aM2 - mrg32k3aM1Seq)
mrg32k3aM1Seq:
        /* <DEDUP_REMOVED lines=144> */
	.type		mrg32k3aM2,@object
	.size		mrg32k3aM2,(mrg32k3aM2Seq - mrg32k3aM2)
mrg32k3aM2:
        /* <DEDUP_REMOVED lines=144> */
	.type		mrg32k3aM2Seq,@object
	.size		mrg32k3aM2Seq,(precalc_xorwow_matrix - mrg32k3aM2Seq)
mrg32k3aM2Seq:
        /* <DEDUP_REMOVED lines=144> */
	.type		precalc_xorwow_matrix,@object
	.size		precalc_xorwow_matrix,(precalc_xorwow_offset_matrix - precalc_xorwow_matrix)
precalc_xorwow_matrix:
        /* <DEDUP_REMOVED lines=6400> */
	.type		precalc_xorwow_offset_matrix,@object
	.size		precalc_xorwow_offset_matrix,($str - precalc_xorwow_offset_matrix)
precalc_xorwow_offset_matrix:
        /* <DEDUP_REMOVED lines=6400> */
	.type		$str,@object
	.size		$str,(.L_9 - $str)
$str:
        /*353c0*/ 	.byte	0x46, 0x6f, 0x75, 0x6e, 0x64, 0x20, 0x25, 0x64, 0x20, 0x6f, 0x6e, 0x20, 0x25, 0x64, 0x20, 0x70
        /*353d0*/ 	.byte	0x6f, 0x73, 0x69, 0x74, 0x69, 0x6f, 0x6e, 0x20, 0x25, 0x64, 0x00
.L_9:


//--------------------- .nv.shared.reserved.0     --------------------------
	.section	.nv.shared.reserved.0,"aw",@nobits
	.weak		__nv_reservedSMEM_offset_0_alias
	.size		__nv_reservedSMEM_offset_0_alias, 0, 64
	.other		__nv_reservedSMEM_offset_0_alias,@"STO_CUDA_RESERVED_SHARED STV_DEFAULT"
__nv_reservedSMEM_offset_0_alias:
	.zero		0
	.zero		64


//--------------------- .nv.constant0._Z6reducePiiS_ --------------------------
	.section	.nv.constant0._Z6reducePiiS_,"a",@progbits
	.sectionflags	@""
	.align	4
.nv.constant0._Z6reducePiiS_:
	.zero		920


//--------------------- SYMBOLS --------------------------

	.type		.nv.reservedSmem.offset0,@object
	.size		.nv.reservedSmem.offset0,0x4
	.type		vprintf,@function
